	.headerflags	@"EF_CUDA_TEXMODE_UNIFIED EF_CUDA_64BIT_ADDRESS EF_CUDA_ACCELERATORS EF_CUDA_SM90 EF_CUDA_VIRTUAL_SM(EF_CUDA_SM90)"
	.elftype	@"ET_EXEC"


//--------------------- .nv.info                  --------------------------
	.section	.nv.info,"",@"SHT_CUDA_INFO"
	.align	4


	//----- nvinfo : EIATTR_REGCOUNT
	.align		4
        /*0000*/ 	.byte	0x04, 0x2f
        /*0002*/ 	.short	(.L_2 - .L_1)
	.align		4
.L_1:
        /*0004*/ 	.word	index@(triton_poi_fused_gelu_7)
        /*0008*/ 	.word	0x00000012


	//----- nvinfo : EIATTR_MIN_STACK_SIZE
	.align		4
.L_2:
        /*000c*/ 	.byte	0x04, 0x12
        /*000e*/ 	.short	(.L_4 - .L_3)
	.align		4
.L_3:
        /*0010*/ 	.word	index@(triton_poi_fused_gelu_7)
        /*0014*/ 	.word	0x00000000


	//----- nvinfo : EIATTR_FRAME_SIZE
	.align		4
.L_4:
        /*0018*/ 	.byte	0x04, 0x11
        /*001a*/ 	.short	(.L_6 - .L_5)
	.align		4
.L_5:
        /*001c*/ 	.word	index@(triton_poi_fused_gelu_7)
        /*0020*/ 	.word	0x00000000


	//----- nvinfo : EIATTR_MIN_STACK_SIZE
	.align		4
.L_6:
        /*0024*/ 	.byte	0x04, 0x12
        /*0026*/ 	.short	(.L_8 - .L_7)
	.align		4
.L_7:
        /*0028*/ 	.word	index@(triton_poi_fused_gelu_7)
        /*002c*/ 	.word	0x00000000
.L_8:


//--------------------- .nv.info.triton_poi_fused_gelu_7 --------------------------
	.section	.nv.info.triton_poi_fused_gelu_7,"",@"SHT_CUDA_INFO"
	.sectionflags	@""
	.align	4


	//----- nvinfo : EIATTR_CUDA_API_VERSION
	.align		4
        /*0000*/ 	.byte	0x04, 0x37
        /*0002*/ 	.short	(.L_10 - .L_9)
.L_9:
        /*0004*/ 	.word	0x0000007c


	//----- nvinfo : EIATTR_KPARAM_INFO
	.align		4
.L_10:
        /*0008*/ 	.byte	0x04, 0x17
        /*000a*/ 	.short	(.L_12 - .L_11)
.L_11:
        /*000c*/ 	.word	0x00000000
        /*0010*/ 	.short	0x0002
        /*0012*/ 	.short	0x0010
        /*0014*/ 	.byte	0x00, 0xf0, 0x11, 0x00


	//----- nvinfo : EIATTR_KPARAM_INFO
	.align		4
.L_12:
        /*0018*/ 	.byte	0x04, 0x17
        /*001a*/ 	.short	(.L_14 - .L_13)
.L_13:
        /*001c*/ 	.word	0x00000000
        /*0020*/ 	.short	0x0001
        /*0022*/ 	.short	0x0008
        /*0024*/ 	.byte	0x00, 0xf4, 0x21, 0x00


	//----- nvinfo : EIATTR_KPARAM_INFO
	.align		4
.L_14:
        /*0028*/ 	.byte	0x04, 0x17
        /*002a*/ 	.short	(.L_16 - .L_15)
.L_15:
        /*002c*/ 	.word	0x00000000
        /*0030*/ 	.short	0x0000
        /*0032*/ 	.short	0x0000
        /*0034*/ 	.byte	0x00, 0xf4, 0x21, 0x00


	//----- nvinfo : EIATTR_SPARSE_MMA_MASK
	.align		4
.L_16:
        /*0038*/ 	.byte	0x03, 0x50
        /*003a*/ 	.short	0x0000


	//----- nvinfo : EIATTR_MAXREG_COUNT
	.align		4
        /*003c*/ 	.byte	0x03, 0x1b
        /*003e*/ 	.short	0x00ff


	//----- nvinfo : EIATTR_EXIT_INSTR_OFFSETS
	.align		4
        /*0040*/ 	.byte	0x04, 0x1c
        /*0042*/ 	.short	(.L_18 - .L_17)


	//   ....[0]....
.L_17:
        /*0044*/ 	.word	0x00000500


	//   ....[1]....
        /*0048*/ 	.word	0x00000520


	//----- nvinfo : EIATTR_REQNTID
	.align		4
.L_18:
        /*004c*/ 	.byte	0x04, 0x10
        /*004e*/ 	.short	(.L_20 - .L_19)
.L_19:
        /*0050*/ 	.word	0x00000020
        /*0054*/ 	.word	0x00000001
        /*0058*/ 	.word	0x00000001


	//----- nvinfo : EIATTR_CBANK_PARAM_SIZE
	.align		4
.L_20:
        /*005c*/ 	.byte	0x03, 0x19
        /*005e*/ 	.short	0x0014


	//----- nvinfo : EIATTR_PARAM_CBANK
	.align		4
        /*0060*/ 	.byte	0x04, 0x0a
        /*0062*/ 	.short	(.L_22 - .L_21)
	.align		4
.L_21:
        /*0064*/ 	.word	index@(.nv.constant0.triton_poi_fused_gelu_7)
        /*0068*/ 	.short	0x0210
        /*006a*/ 	.short	0x0014


	//----- nvinfo : EIATTR_SW_WAR
	.align		4
.L_22:
        /*006c*/ 	.byte	0x04, 0x36
        /*006e*/ 	.short	(.L_24 - .L_23)
.L_23:
        /*0070*/ 	.word	0x00000008
.L_24:


//--------------------- .nv.callgraph             --------------------------
	.section	.nv.callgraph,"",@"SHT_CUDA_CALLGRAPH"
	.align	4
	.sectionentsize	8
	.align		4
        /*0000*/ 	.word	0x00000000
	.align		4
        /*0004*/ 	.word	0xffffffff
	.align		4
        /*0008*/ 	.word	0x00000000
	.align		4
        /*000c*/ 	.word	0xfffffffe
	.align		4
        /*0010*/ 	.word	0x00000000
	.align		4
        /*0014*/ 	.word	0xfffffffd
	.align		4
        /*0018*/ 	.word	0x00000000
	.align		4
        /*001c*/ 	.word	0xfffffffc


//--------------------- .nv.constant4             --------------------------
	.section	.nv.constant4,"a",@progbits
	.align	8
	.align		8
.nv.constant4:
        /*0000*/ 	.dword	_$_str


//--------------------- .text.triton_poi_fused_gelu_7 --------------------------
	.section	.text.triton_poi_fused_gelu_7,"ax",@progbits
	.align	128
        .global         triton_poi_fused_gelu_7
        .type           triton_poi_fused_gelu_7,@function
        .size           triton_poi_fused_gelu_7,(.L_x_1 - triton_poi_fused_gelu_7)
        .other          triton_poi_fused_gelu_7,@"STO_CUDA_ENTRY STV_DEFAULT"
triton_poi_fused_gelu_7:
.text.triton_poi_fused_gelu_7:
[----:B------:R-:W0:Y:S02]  /*0000*/  LDC R1, c[0x0][0x28] ;  /* 0x00000a00ff017b82 */ /* 0x000e240000000800 */
[----:B------:R-:W1:Y:S01]  /*0010*/  S2R R0, SR_TID.X ;  /* 0x0000000000007919 */ /* 0x000e620000002100 */
[----:B------:R-:W2:Y:S01]  /*0020*/  LDC.64 R4, c[0x0][0x210] ;  /* 0x00008400ff047b82 */ /* 0x000ea20000000a00 */
[----:B------:R-:W-:Y:S01]  /*0030*/  CS2R R2, SRZ ;  /* 0x0000000000027805 */ /* 0x000fe2000001ff00 */
[----:B------:R-:W-:Y:S01]  /*0040*/  ULDC.64 UR4, c[0x0][0x208] ;  /* 0x0000820000047ab9 */ /* 0x000fe20000000a00 */
[----:B------:R-:W3:Y:S01]  /*0050*/  S2R R7, SR_CTAID.X ;  /* 0x0000000000077919 */ /* 0x000ee20000002500 */
[----:B------:R-:W-:Y:S01]  /*0060*/  HFMA2.MMA R8, -RZ, RZ, 0.470947265625, -12.46875 ;  /* 0x3789ca3cff087435 */ /* 0x000fe200000001ff */
[----:B------:R-:W-:Y:S01]  /*0070*/  MOV R9, 0xb9f560b9 ;  /* 0xb9f560b900097802 */ /* 0x000fe20000000f00 */
[----:B------:R-:W-:Y:S01]  /*0080*/  HFMA2.MMA R10, -RZ, RZ, 0.958984375, -6.1690807342529296875e-05 ;  /* 0x3bac840bff0a7435 */ /* 0x000fe200000001ff */
[----:B------:R-:W-:Y:S01]  /*0090*/  IMAD.MOV.U32 R6, RZ, RZ, 0x3bac840b ;  /* 0x3bac840bff067424 */ /* 0x000fe200078e00ff */
[----:B------:R-:W-:Y:S01]  /*00a0*/  ULDC.64 UR6, c[0x0][0x218] ;  /* 0x0000860000067ab9 */ /* 0x000fe20000000a00 */
[----:B-1----:R-:W-:-:S04]  /*00b0*/  SHF.L.U32 R0, R0, 0x1, RZ ;  /* 0x0000000100007819 */ /* 0x002fc800000006ff */
[----:B------:R-:W-:-:S04]  /*00c0*/  LOP3.LUT R0, R0, 0x3e, RZ, 0xc0, !PT ;  /* 0x0000003e00007812 */ /* 0x000fc800078ec0ff */
[----:B---3--:R-:W-:-:S04]  /*00d0*/  LEA R7, R7, R0, 0x6 ;  /* 0x0000000007077211 */ /* 0x008fc800078e30ff */
[C---:B------:R-:W-:Y:S01]  /*00e0*/  ISETP.GE.AND P0, PT, R7.reuse, 0x40, PT ;  /* 0x000000400700780c */ /* 0x040fe20003f06270 */
[----:B--2---:R-:W-:-:S12]  /*00f0*/  IMAD.WIDE R4, R7, 0x4, R4 ;  /* 0x0000000407047825 */ /* 0x004fd800078e0204 */
[----:B------:R1:W2:Y:S01]  /*0100*/  @!P0 LDG.E.64 R2, desc[UR4][R4.64] ;  /* 0x0000000404028981 */ /* 0x0002a2000c1e1b00 */
[----:B------:R-:W-:Y:S01]  /*0110*/  HFMA2.MMA R0, -RZ, RZ, 0.470947265625, -12.46875 ;  /* 0x3789ca3cff007435 */ /* 0x000fe200000001ff */
[----:B-1----:R-:W-:Y:S01]  /*0120*/  MOV R5, 0xb9f560b9 ;  /* 0xb9f560b900057802 */ /* 0x002fe20000000f00 */
[----:B------:R-:W-:Y:S02]  /*0130*/  IMAD.MOV.U32 R4, RZ, RZ, 0x3e1cf906 ;  /* 0x3e1cf906ff047424 */ /* 0x000fe400078e00ff */
[----:B--2---:R-:W-:Y:S01]  /*0140*/  FMUL R12, R2, 0.70710676908493041992 ;  /* 0x3f3504f3020c7820 */ /* 0x004fe20000400000 */
[----:B------:R-:W-:-:S03]  /*0150*/  FMUL R14, R3, 0.70710676908493041992 ;  /* 0x3f3504f3030e7820 */ /* 0x000fc60000400000 */
[----:B------:R-:W-:Y:S01]  /*0160*/  FADD.FTZ R11, |R12|, -RZ ;  /* 0x800000ff0c0b7221 */ /* 0x000fe20000010200 */
[----:B------:R-:W-:-:S04]  /*0170*/  FADD.FTZ R13, |R14|, -RZ ;  /* 0x800000ff0e0d7221 */ /* 0x000fc80000010200 */
[----:B------:R-:W-:Y:S02]  /*0180*/  FSETP.GE.AND P1, PT, R11, 1.0029599666595458984, PT ;  /* 0x3f8060fe0b00780b */ /* 0x000fe40003f26000 */
[----:B------:R-:W-:-:S11]  /*0190*/  FSETP.GE.AND P2, PT, R13, 1.0029599666595458984, PT ;  /* 0x3f8060fe0d00780b */ /* 0x000fd60003f46000 */
[----:B------:R-:W-:Y:S01]  /*01a0*/  @!P1 MOV R0, 0x38b1e96a ;  /* 0x38b1e96a00009802 */ /* 0x000fe20000000f00 */
[----:B------:R-:W-:Y:S01]  /*01b0*/  @!P1 IMAD.MOV.U32 R9, RZ, RZ, -0x45a8b2e0 ;  /* 0xba574d20ff099424 */ /* 0x000fe200078e00ff */
[----:B------:R-:W-:Y:S01]  /*01c0*/  @!P2 MOV R8, 0x38b1e96a ;  /* 0x38b1e96a0008a802 */ /* 0x000fe20000000f00 */
[----:B------:R-:W-:Y:S01]  /*01d0*/  @!P1 FMUL R11, R12, R12 ;  /* 0x0000000c0c0b9220 */ /* 0x000fe20000400000 */
[----:B------:R-:W-:Y:S01]  /*01e0*/  @!P2 MOV R5, 0xba574d20 ;  /* 0xba574d200005a802 */ /* 0x000fe20000000f00 */
[----:B------:R-:W-:Y:S01]  /*01f0*/  @!P2 FMUL R13, R14, R14 ;  /* 0x0000000e0e0da220 */ /* 0x000fe20000400000 */
[----:B------:R-:W-:Y:S01]  /*0200*/  @!P2 MOV R10, 0x3baad5ea ;  /* 0x3baad5ea000aa802 */ /* 0x000fe20000000f00 */
[----:B------:R-:W-:Y:S01]  /*0210*/  FFMA.FTZ R9, R11, R0, R9 ;  /* 0x000000000b097223 */ /* 0x000fe20000010009 */
[----:B------:R-:W-:Y:S02]  /*0220*/  @!P1 IMAD.MOV.U32 R6, RZ, RZ, 0x3baad5ea ;  /* 0x3baad5eaff069424 */ /* 0x000fe400078e00ff */
[----:B------:R-:W-:Y:S01]  /*0230*/  FFMA.FTZ R5, R13, R8, R5 ;  /* 0x000000080d057223 */ /* 0x000fe20000010005 */
[----:B------:R-:W-:Y:S01]  /*0240*/  MOV R0, 0xbd0c8162 ;  /* 0xbd0c816200007802 */ /* 0x000fe20000000f00 */
[----:B------:R-:W-:Y:S01]  /*0250*/  HFMA2.MMA R8, -RZ, RZ, -1.26171875, -2.110004425048828125e-05 ;  /* 0xbd0c8162ff087435 */ /* 0x000fe200000001ff */
[----:B------:R-:W-:Y:S01]  /*0260*/  @!P1 MOV R0, 0xbcdc1be7 ;  /* 0xbcdc1be700009802 */ /* 0x000fe20000000f00 */
[----:B------:R-:W-:Y:S01]  /*0270*/  FFMA.FTZ R9, R9, R11, R6 ;  /* 0x0000000b09097223 */ /* 0x000fe20000010006 */
[----:B------:R-:W-:Y:S01]  /*0280*/  FFMA.FTZ R15, R5, R13, R10 ;  /* 0x0000000d050f7223 */ /* 0x000fe2000001000a */
[----:B------:R-:W-:Y:S01]  /*0290*/  HFMA2.MMA R5, -RZ, RZ, 1.853515625, -0.00091457366943359375 ;  /* 0x3f6a937eff057435 */ /* 0x000fe200000001ff */
[----:B------:R-:W-:-:S02]  /*02a0*/  @!P1 IMAD.MOV.U32 R4, RZ, RZ, 0x3de718af ;  /* 0x3de718afff049424 */ /* 0x000fc400078e00ff */
[-C--:B------:R-:W-:Y:S01]  /*02b0*/  FFMA.FTZ R9, R9, R11.reuse, R0 ;  /* 0x0000000b09097223 */ /* 0x080fe20000010000 */
[----:B------:R-:W-:Y:S01]  /*02c0*/  @!P2 MOV R8, 0xbcdc1be7 ;  /* 0xbcdc1be70008a802 */ /* 0x000fe20000000f00 */
[----:B------:R-:W-:Y:S01]  /*02d0*/  HFMA2.MMA R0, -RZ, RZ, 1.78125, -136.25 ;  /* 0x3f20d842ff007435 */ /* 0x000fe200000001ff */
[----:B------:R-:W-:Y:S01]  /*02e0*/  MOV R6, 0x3e1cf906 ;  /* 0x3e1cf90600067802 */ /* 0x000fe20000000f00 */
[----:B------:R-:W-:Y:S01]  /*02f0*/  FFMA.FTZ R4, R9, R11, R4 ;  /* 0x0000000b09047223 */ /* 0x000fe20000010004 */
[----:B------:R-:W-:Y:S01]  /*0300*/  @!P1 MOV R5, 0xbec093ac ;  /* 0xbec093ac00059802 */ /* 0x000fe20000000f00 */
[----:B------:R-:W-:Y:S01]  /*0310*/  FFMA.FTZ R15, R15, R13, R8 ;  /* 0x0000000d0f0f7223 */ /* 0x000fe20000010008 */
[----:B------:R-:W-:Y:S01]  /*0320*/  @!P2 IMAD.MOV.U32 R6, RZ, RZ, 0x3de718af ;  /* 0x3de718afff06a424 */ /* 0x000fe200078e00ff */
[----:B------:R-:W-:Y:S02]  /*0330*/  MOV R8, 0x3f6a937e ;  /* 0x3f6a937e00087802 */ /* 0x000fe40000000f00 */
[----:B------:R-:W-:Y:S01]  /*0340*/  FFMA.FTZ R5, R4, R11, R5 ;  /* 0x0000000b04057223 */ /* 0x000fe20000010005 */
[----:B------:R-:W-:Y:S01]  /*0350*/  HFMA2.MMA R4, -RZ, RZ, 1.78125, -136.25 ;  /* 0x3f20d842ff047435 */ /* 0x000fe200000001ff */
[----:B------:R-:W-:Y:S01]  /*0360*/  @!P2 MOV R8, 0xbec093ac ;  /* 0xbec093ac0008a802 */ /* 0x000fe20000000f00 */
[----:B------:R-:W-:Y:S01]  /*0370*/  FFMA.FTZ R15, R15, R13, R6 ;  /* 0x0000000d0f0f7223 */ /* 0x000fe20000010006 */
[----:B------:R-:W-:-:S02]  /*0380*/  @!P1 MOV R0, 0x3e0375d3 ;  /* 0x3e0375d300009802 */ /* 0x000fc40000000f00 */
[----:B------:R-:W-:Y:S01]  /*0390*/  FSEL R9, -R11, R12, P1 ;  /* 0x0000000c0b097208 */ /* 0x000fe20000800100 */
[----:B------:R-:W-:Y:S01]  /*03a0*/  FFMA.FTZ R15, R15, R13, R8 ;  /* 0x0000000d0f0f7223 */ /* 0x000fe20000010008 */
[----:B------:R-:W-:Y:S01]  /*03b0*/  @!P2 MOV R4, 0x3e0375d3 ;  /* 0x3e0375d30004a802 */ /* 0x000fe20000000f00 */
[----:B------:R-:W-:Y:S01]  /*03c0*/  FFMA.FTZ R0, R5, R11, R0 ;  /* 0x0000000b05007223 */ /* 0x000fe20000010000 */
[----:B------:R-:W-:Y:S01]  /*03d0*/  FSEL R6, -R13, R14, P2 ;  /* 0x0000000e0d067208 */ /* 0x000fe20001000100 */
[----:B------:R-:W-:Y:S01]  /*03e0*/  FMUL R8, R2, 0.5 ;  /* 0x3f00000002087820 */ /* 0x000fe20000400000 */
[----:B------:R-:W-:Y:S01]  /*03f0*/  SHF.R.S32.HI R10, RZ, 0x1f, R7 ;  /* 0x0000001fff0a7819 */ /* 0x000fe20000011407 */
[----:B------:R-:W-:Y:S01]  /*0400*/  FFMA.FTZ R15, R15, R13, R4 ;  /* 0x0000000d0f0f7223 */ /* 0x000fe20000010004 */
[----:B------:R-:W-:-:S03]  /*0410*/  FFMA.FTZ R0, R0, R9, R9 ;  /* 0x0000000900007223 */ /* 0x000fc60000010009 */
[----:B------:R-:W-:Y:S01]  /*0420*/  FFMA.FTZ R6, R15, R6, R6 ;  /* 0x000000060f067223 */ /* 0x000fe20000010006 */
[----:B------:R-:W1:Y:S08]  /*0430*/  @P1 MUFU.EX2 R4, R0 ;  /* 0x0000000000041308 */ /* 0x000e700000000800 */
[----:B------:R-:W2:Y:S01]  /*0440*/  @P2 MUFU.EX2 R5, R6 ;  /* 0x0000000600052308 */ /* 0x000ea20000000800 */
[----:B-1----:R-:W-:-:S05]  /*0450*/  @P1 FADD R4, -R4, 1 ;  /* 0x3f80000004041421 */ /* 0x002fca0000000100 */
[----:B------:R-:W-:Y:S01]  /*0460*/  @P1 LOP3.LUT R0, R4, 0x80000000, R12, 0xf8, !PT ;  /* 0x8000000004001812 */ /* 0x000fe200078ef80c */
[----:B------:R-:W-:Y:S01]  /*0470*/  FMUL R4, R3, 0.5 ;  /* 0x3f00000003047820 */ /* 0x000fe20000400000 */
[----:B------:R-:W-:Y:S01]  /*0480*/  LEA R2, P1, R7, UR6, 0x2 ;  /* 0x0000000607027c11 */ /* 0x000fe2000f8210ff */
[----:B--2---:R-:W-:-:S03]  /*0490*/  @P2 FADD R5, -R5, 1 ;  /* 0x3f80000005052421 */ /* 0x004fc60000000100 */
[----:B------:R-:W-:Y:S02]  /*04a0*/  LEA.HI.X R3, R7, UR7, R10, 0x2, P1 ;  /* 0x0000000707037c11 */ /* 0x000fe400088f140a */
[----:B------:R-:W-:Y:S01]  /*04b0*/  @P2 LOP3.LUT R6, R5, 0x80000000, R14, 0xf8, !PT ;  /* 0x8000000005062812 */ /* 0x000fe200078ef80e */
[----:B------:R-:W-:-:S04]  /*04c0*/  FADD R5, R0, 1 ;  /* 0x3f80000000057421 */ /* 0x000fc80000000000 */
[----:B------:R-:W-:Y:S01]  /*04d0*/  FADD R9, R6, 1 ;  /* 0x3f80000006097421 */ /* 0x000fe20000000000 */
[----:B------:R-:W-:-:S03]  /*04e0*/  FMUL R8, R8, R5 ;  /* 0x0000000508087220 */ /* 0x000fc60000400000 */
[----:B------:R-:W-:Y:S01]  /*04f0*/  FMUL R9, R4, R9 ;  /* 0x0000000904097220 */ /* 0x000fe20000400000 */
[----:B------:R-:W-:Y:S06]  /*0500*/  @P0 EXIT ;  /* 0x000000000000094d */ /* 0x000fec0003800000 */
[----:B------:R-:W-:Y:S01]  /*0510*/  STG.E.64 desc[UR4][R2.64], R8 ;  /* 0x0000000802007986 */ /* 0x000fe2000c101b04 */
[----:B------:R-:W-:Y:S05]  /*0520*/  EXIT ;  /* 0x000000000000794d */ /* 0x000fea0003800000 */
.L_x_0:
[----:B------:R-:W-:-:S00]  /*0530*/  BRA `(.L_x_0) ;  /* 0xfffffffc00fc7947 */ /* 0x000fc0000383ffff */
[----:B------:R-:W-:-:S00]  /*0540*/  NOP ;  /* 0x0000000000007918 */ /* 0x000fc00000000000 */
        /* <DEDUP_REMOVED lines=11> */
.L_x_1:


//--------------------- .nv.global.init           --------------------------
	.section	.nv.global.init,"aw",@progbits
.nv.global.init:
	.type		_$_str,@object
	.size		_$_str,(.L_0 - _$_str)
_$_str:
        /*0000*/ 	.byte	0x5f, 0x5f, 0x43, 0x55, 0x44, 0x41, 0x5f, 0x46, 0x54, 0x5a, 0x00
.L_0:


//--------------------- .nv.constant0.triton_poi_fused_gelu_7 --------------------------
	.section	.nv.constant0.triton_poi_fused_gelu_7,"a",@progbits
	.sectionflags	@""
	.align	4
.nv.constant0.triton_poi_fused_gelu_7:
	.zero		548
